//
// Generated by NVIDIA NVVM Compiler
//
// Compiler Build ID: CL-36424714
// Cuda compilation tools, release 13.0, V13.0.88
// Based on NVVM 20.0.0
//

.version 9.0
.target sm_100
.address_size 64

	// .globl	_Z25maximumMark_atomic_kernelP15student_records
.global .align 4 .f32 d_max_mark;
.global .align 4 .u32 d_max_mark_student_id;

.visible .entry _Z25maximumMark_atomic_kernelP15student_records(
	.param .u64 .ptr .align 1 _Z25maximumMark_atomic_kernelP15student_records_param_0
)
{


	ret;

}
	// .globl	_Z28maximumMark_recursive_kernelP15student_recordsS0_
.visible .entry _Z28maximumMark_recursive_kernelP15student_recordsS0_(
	.param .u64 .ptr .align 1 _Z28maximumMark_recursive_kernelP15student_recordsS0__param_0,
	.param .u64 .ptr .align 1 _Z28maximumMark_recursive_kernelP15student_recordsS0__param_1
)
{


	ret;

}
	// .globl	_Z21maximumMark_SM_kernelP15student_recordsS0_
.visible .entry _Z21maximumMark_SM_kernelP15student_recordsS0_(
	.param .u64 .ptr .align 1 _Z21maximumMark_SM_kernelP15student_recordsS0__param_0,
	.param .u64 .ptr .align 1 _Z21maximumMark_SM_kernelP15student_recordsS0__param_1
)
{


	ret;

}
	// .globl	_Z26maximumMark_shuffle_kernelP15student_recordsS0_
.visible .entry _Z26maximumMark_shuffle_kernelP15student_recordsS0_(
	.param .u64 .ptr .align 1 _Z26maximumMark_shuffle_kernelP15student_recordsS0__param_0,
	.param .u64 .ptr .align 1 _Z26maximumMark_shuffle_kernelP15student_recordsS0__param_1
)
{


	ret;

}


// ===== COMPILED SASS (sm_100) =====

	.target	sm_100

	.elftype	@"ET_EXEC"


//--------------------- .note.nv.tkinfo           --------------------------
	.section	.note.nv.tkinfo,"",@"SHT_NOTE"
	.sectionflags	@"SHF_NOTE_NV_TKINFO"
	.tkinfo
        /*0018*/ 	.word	0x00000002
        /*0030*/ 	.string	""
        /*0030*/ 	.string	"ptxas"
        /*0030*/ 	.string	"Cuda compilation tools, release 13.0, V13.0.88"
        /*0030*/ 	.string	"Build cuda_13.0.r13.0/compiler.36424714_0"
        /*0030*/ 	.string	"-arch sm_100 -m 64 "



//--------------------- .note.nv.cuinfo           --------------------------
	.section	.note.nv.cuinfo,"",@"SHT_NOTE"
	.sectionflags	@"SHF_NOTE_NV_CUINFO"
        /*0018*/ 	.short	0x0002
        /*001a*/ 	.short	0x0064
        /*001c*/ 	.short	0x0082
	.zero		2


//--------------------- .nv.info                  --------------------------
	.section	.nv.info,"",@"SHT_CUDA_INFO"
	.align	4


	//----- nvinfo : EIATTR_REGCOUNT
	.align		4
        /*0000*/ 	.byte	0x04, 0x2f
        /*0002*/ 	.short	(.L_3 - .L_2)
	.align		4
.L_2:
        /*0004*/ 	.word	index@(_Z25maximumMark_atomic_kernelP15student_records)
        /*0008*/ 	.word	0x00000004


	//----- nvinfo : EIATTR_FRAME_SIZE
	.align		4
.L_3:
        /*000c*/ 	.byte	0x04, 0x11
        /*000e*/ 	.short	(.L_5 - .L_4)
	.align		4
.L_4:
        /*0010*/ 	.word	index@(_Z25maximumMark_atomic_kernelP15student_records)
        /*0014*/ 	.word	0x00000000


	//----- nvinfo : EIATTR_REGCOUNT
	.align		4
.L_5:
        /*0018*/ 	.byte	0x04, 0x2f
        /*001a*/ 	.short	(.L_7 - .L_6)
	.align		4
.L_6:
        /*001c*/ 	.word	index@(_Z28maximumMark_recursive_kernelP15student_recordsS0_)
        /*0020*/ 	.word	0x00000004


	//----- nvinfo : EIATTR_FRAME_SIZE
	.align		4
.L_7:
        /*0024*/ 	.byte	0x04, 0x11
        /*0026*/ 	.short	(.L_9 - .L_8)
	.align		4
.L_8:
        /*0028*/ 	.word	index@(_Z28maximumMark_recursive_kernelP15student_recordsS0_)
        /*002c*/ 	.word	0x00000000


	//----- nvinfo : EIATTR_REGCOUNT
	.align		4
.L_9:
        /*0030*/ 	.byte	0x04, 0x2f
        /*0032*/ 	.short	(.L_11 - .L_10)
	.align		4
.L_10:
        /*0034*/ 	.word	index@(_Z21maximumMark_SM_kernelP15student_recordsS0_)
        /*0038*/ 	.word	0x00000004


	//----- nvinfo : EIATTR_FRAME_SIZE
	.align		4
.L_11:
        /*003c*/ 	.byte	0x04, 0x11
        /*003e*/ 	.short	(.L_13 - .L_12)
	.align		4
.L_12:
        /*0040*/ 	.word	index@(_Z21maximumMark_SM_kernelP15student_recordsS0_)
        /*0044*/ 	.word	0x00000000


	//----- nvinfo : EIATTR_REGCOUNT
	.align		4
.L_13:
        /*0048*/ 	.byte	0x04, 0x2f
        /*004a*/ 	.short	(.L_15 - .L_14)
	.align		4
.L_14:
        /*004c*/ 	.word	index@(_Z26maximumMark_shuffle_kernelP15student_recordsS0_)
        /*0050*/ 	.word	0x00000004


	//----- nvinfo : EIATTR_FRAME_SIZE
	.align		4
.L_15:
        /*0054*/ 	.byte	0x04, 0x11
        /*0056*/ 	.short	(.L_17 - .L_16)
	.align		4
.L_16:
        /*0058*/ 	.word	index@(_Z26maximumMark_shuffle_kernelP15student_recordsS0_)
        /*005c*/ 	.word	0x00000000


	//----- nvinfo : EIATTR_MIN_STACK_SIZE
	.align		4
.L_17:
        /*0060*/ 	.byte	0x04, 0x12
        /*0062*/ 	.short	(.L_19 - .L_18)
	.align		4
.L_18:
        /*0064*/ 	.word	index@(_Z26maximumMark_shuffle_kernelP15student_recordsS0_)
        /*0068*/ 	.word	0x00000000


	//----- nvinfo : EIATTR_MIN_STACK_SIZE
	.align		4
.L_19:
        /*006c*/ 	.byte	0x04, 0x12
        /*006e*/ 	.short	(.L_21 - .L_20)
	.align		4
.L_20:
        /*0070*/ 	.word	index@(_Z21maximumMark_SM_kernelP15student_recordsS0_)
        /*0074*/ 	.word	0x00000000


	//----- nvinfo : EIATTR_MIN_STACK_SIZE
	.align		4
.L_21:
        /*0078*/ 	.byte	0x04, 0x12
        /*007a*/ 	.short	(.L_23 - .L_22)
	.align		4
.L_22:
        /*007c*/ 	.word	index@(_Z28maximumMark_recursive_kernelP15student_recordsS0_)
        /*0080*/ 	.word	0x00000000


	//----- nvinfo : EIATTR_MIN_STACK_SIZE
	.align		4
.L_23:
        /*0084*/ 	.byte	0x04, 0x12
        /*0086*/ 	.short	(.L_25 - .L_24)
	.align		4
.L_24:
        /*0088*/ 	.word	index@(_Z25maximumMark_atomic_kernelP15student_records)
        /*008c*/ 	.word	0x00000000
.L_25:


//--------------------- .nv.compat                --------------------------
	.section	.nv.compat,"",@"SHT_CUDA_COMPAT_INFO"
	.align	4
        /*0000*/ 	.byte	0x02, 0x09, 0x00, 0x00, 0x02, 0x02, 0x01, 0x00, 0x02, 0x05, 0x05, 0x00, 0x03, 0x07, 0x01, 0x01
        /*0010*/ 	.byte	0x02, 0x03, 0x00, 0x00, 0x02, 0x06, 0x01, 0x00, 0x04, 0x0b, 0x08, 0x00, 0x09, 0x00, 0x00, 0x00
        /*0020*/ 	.byte	0x00, 0x00, 0x00, 0x00


//--------------------- .nv.info._Z26maximumMark_shuffle_kernelP15student_recordsS0_ --------------------------
	.section	.nv.info._Z26maximumMark_shuffle_kernelP15student_recordsS0_,"",@"SHT_CUDA_INFO"
	.sectionflags	@""
	.align	4


	//----- nvinfo : EIATTR_CUDA_API_VERSION
	.align		4
        /*0000*/ 	.byte	0x04, 0x37
        /*0002*/ 	.short	(.L_27 - .L_26)
.L_26:
        /*0004*/ 	.word	0x00000082


	//----- nvinfo : EIATTR_KPARAM_INFO
	.align		4
.L_27:
        /*0008*/ 	.byte	0x04, 0x17
        /*000a*/ 	.short	(.L_29 - .L_28)
.L_28:
        /*000c*/ 	.word	0x00000000
        /*0010*/ 	.short	0x0001
        /*0012*/ 	.short	0x0008
        /*0014*/ 	.byte	0x00, 0xf5, 0x21, 0x00


	//----- nvinfo : EIATTR_KPARAM_INFO
	.align		4
.L_29:
        /*0018*/ 	.byte	0x04, 0x17
        /*001a*/ 	.short	(.L_31 - .L_30)
.L_30:
        /*001c*/ 	.word	0x00000000
        /*0020*/ 	.short	0x0000
        /*0022*/ 	.short	0x0000
        /*0024*/ 	.byte	0x00, 0xf5, 0x21, 0x00


	//----- nvinfo : EIATTR_SPARSE_MMA_MASK
	.align		4
.L_31:
        /*0028*/ 	.byte	0x03, 0x50
        /*002a*/ 	.short	0x0000


	//----- nvinfo : EIATTR_MAXREG_COUNT
	.align		4
        /*002c*/ 	.byte	0x03, 0x1b
        /*002e*/ 	.short	0x00ff


	//----- nvinfo : EIATTR_MERCURY_ISA_VERSION
	.align		4
        /*0030*/ 	.byte	0x03, 0x5f
        /*0032*/ 	.short	0x0101


	//----- nvinfo : EIATTR_VRC_CTA_INIT_COUNT
	.align		4
        /*0034*/ 	.byte	0x02, 0x4a
	.zero		1
	.zero		1


	//----- nvinfo : EIATTR_EXIT_INSTR_OFFSETS
	.align		4
        /*0038*/ 	.byte	0x04, 0x1c
        /*003a*/ 	.short	(.L_33 - .L_32)


	//   ....[0]....
.L_32:
        /*003c*/ 	.word	0x00000010


	//----- nvinfo : EIATTR_CBANK_PARAM_SIZE
	.align		4
.L_33:
        /*0040*/ 	.byte	0x03, 0x19
        /*0042*/ 	.short	0x0010


	//----- nvinfo : EIATTR_PARAM_CBANK
	.align		4
        /*0044*/ 	.byte	0x04, 0x0a
        /*0046*/ 	.short	(.L_35 - .L_34)
	.align		4
.L_34:
        /*0048*/ 	.word	index@(.nv.constant0._Z26maximumMark_shuffle_kernelP15student_recordsS0_)
        /*004c*/ 	.short	0x0380
        /*004e*/ 	.short	0x0010


	//----- nvinfo : EIATTR_SW_WAR
	.align		4
.L_35:
        /*0050*/ 	.byte	0x04, 0x36
        /*0052*/ 	.short	(.L_37 - .L_36)
.L_36:
        /*0054*/ 	.word	0x00000008
.L_37:


//--------------------- .nv.info._Z21maximumMark_SM_kernelP15student_recordsS0_ --------------------------
	.section	.nv.info._Z21maximumMark_SM_kernelP15student_recordsS0_,"",@"SHT_CUDA_INFO"
	.sectionflags	@""
	.align	4


	//----- nvinfo : EIATTR_CUDA_API_VERSION
	.align		4
        /*0000*/ 	.byte	0x04, 0x37
        /*0002*/ 	.short	(.L_39 - .L_38)
.L_38:
        /*0004*/ 	.word	0x00000082


	//----- nvinfo : EIATTR_KPARAM_INFO
	.align		4
.L_39:
        /*0008*/ 	.byte	0x04, 0x17
        /*000a*/ 	.short	(.L_41 - .L_40)
.L_40:
        /*000c*/ 	.word	0x00000000
        /*0010*/ 	.short	0x0001
        /*0012*/ 	.short	0x0008
        /*0014*/ 	.byte	0x00, 0xf5, 0x21, 0x00


	//----- nvinfo : EIATTR_KPARAM_INFO
	.align		4
.L_41:
        /*0018*/ 	.byte	0x04, 0x17
        /*001a*/ 	.short	(.L_43 - .L_42)
.L_42:
        /*001c*/ 	.word	0x00000000
        /*0020*/ 	.short	0x0000
        /*0022*/ 	.short	0x0000
        /*0024*/ 	.byte	0x00, 0xf5, 0x21, 0x00


	//----- nvinfo : EIATTR_SPARSE_MMA_MASK
	.align		4
.L_43:
        /*0028*/ 	.byte	0x03, 0x50
        /*002a*/ 	.short	0x0000


	//----- nvinfo : EIATTR_MAXREG_COUNT
	.align		4
        /*002c*/ 	.byte	0x03, 0x1b
        /*002e*/ 	.short	0x00ff


	//----- nvinfo : EIATTR_MERCURY_ISA_VERSION
	.align		4
        /*0030*/ 	.byte	0x03, 0x5f
        /*0032*/ 	.short	0x0101


	//----- nvinfo : EIATTR_VRC_CTA_INIT_COUNT
	.align		4
        /*0034*/ 	.byte	0x02, 0x4a
	.zero		1
	.zero		1


	//----- nvinfo : EIATTR_EXIT_INSTR_OFFSETS
	.align		4
        /*0038*/ 	.byte	0x04, 0x1c
        /*003a*/ 	.short	(.L_45 - .L_44)


	//   ....[0]....
.L_44:
        /*003c*/ 	.word	0x00000010


	//----- nvinfo : EIATTR_CBANK_PARAM_SIZE
	.align		4
.L_45:
        /*0040*/ 	.byte	0x03, 0x19
        /*0042*/ 	.short	0x0010


	//----- nvinfo : EIATTR_PARAM_CBANK
	.align		4
        /*0044*/ 	.byte	0x04, 0x0a
        /*0046*/ 	.short	(.L_47 - .L_46)
	.align		4
.L_46:
        /*0048*/ 	.word	index@(.nv.constant0._Z21maximumMark_SM_kernelP15student_recordsS0_)
        /*004c*/ 	.short	0x0380
        /*004e*/ 	.short	0x0010


	//----- nvinfo : EIATTR_SW_WAR
	.align		4
.L_47:
        /*0050*/ 	.byte	0x04, 0x36
        /*0052*/ 	.short	(.L_49 - .L_48)
.L_48:
        /*0054*/ 	.word	0x00000008
.L_49:


//--------------------- .nv.info._Z28maximumMark_recursive_kernelP15student_recordsS0_ --------------------------
	.section	.nv.info._Z28maximumMark_recursive_kernelP15student_recordsS0_,"",@"SHT_CUDA_INFO"
	.sectionflags	@""
	.align	4


	//----- nvinfo : EIATTR_CUDA_API_VERSION
	.align		4
        /*0000*/ 	.byte	0x04, 0x37
        /*0002*/ 	.short	(.L_51 - .L_50)
.L_50:
        /*0004*/ 	.word	0x00000082


	//----- nvinfo : EIATTR_KPARAM_INFO
	.align		4
.L_51:
        /*0008*/ 	.byte	0x04, 0x17
        /*000a*/ 	.short	(.L_53 - .L_52)
.L_52:
        /*000c*/ 	.word	0x00000000
        /*0010*/ 	.short	0x0001
        /*0012*/ 	.short	0x0008
        /*0014*/ 	.byte	0x00, 0xf5, 0x21, 0x00


	//----- nvinfo : EIATTR_KPARAM_INFO
	.align		4
.L_53:
        /*0018*/ 	.byte	0x04, 0x17
        /*001a*/ 	.short	(.L_55 - .L_54)
.L_54:
        /*001c*/ 	.word	0x00000000
        /*0020*/ 	.short	0x0000
        /*0022*/ 	.short	0x0000
        /*0024*/ 	.byte	0x00, 0xf5, 0x21, 0x00


	//----- nvinfo : EIATTR_SPARSE_MMA_MASK
	.align		4
.L_55:
        /*0028*/ 	.byte	0x03, 0x50
        /*002a*/ 	.short	0x0000


	//----- nvinfo : EIATTR_MAXREG_COUNT
	.align		4
        /*002c*/ 	.byte	0x03, 0x1b
        /*002e*/ 	.short	0x00ff


	//----- nvinfo : EIATTR_MERCURY_ISA_VERSION
	.align		4
        /*0030*/ 	.byte	0x03, 0x5f
        /*0032*/ 	.short	0x0101


	//----- nvinfo : EIATTR_VRC_CTA_INIT_COUNT
	.align		4
        /*0034*/ 	.byte	0x02, 0x4a
	.zero		1
	.zero		1


	//----- nvinfo : EIATTR_EXIT_INSTR_OFFSETS
	.align		4
        /*0038*/ 	.byte	0x04, 0x1c
        /*003a*/ 	.short	(.L_57 - .L_56)


	//   ....[0]....
.L_56:
        /*003c*/ 	.word	0x00000010


	//----- nvinfo : EIATTR_CBANK_PARAM_SIZE
	.align		4
.L_57:
        /*0040*/ 	.byte	0x03, 0x19
        /*0042*/ 	.short	0x0010


	//----- nvinfo : EIATTR_PARAM_CBANK
	.align		4
        /*0044*/ 	.byte	0x04, 0x0a
        /*0046*/ 	.short	(.L_59 - .L_58)
	.align		4
.L_58:
        /*0048*/ 	.word	index@(.nv.constant0._Z28maximumMark_recursive_kernelP15student_recordsS0_)
        /*004c*/ 	.short	0x0380
        /*004e*/ 	.short	0x0010


	//----- nvinfo : EIATTR_SW_WAR
	.align		4
.L_59:
        /*0050*/ 	.byte	0x04, 0x36
        /*0052*/ 	.short	(.L_61 - .L_60)
.L_60:
        /*0054*/ 	.word	0x00000008
.L_61:


//--------------------- .nv.info._Z25maximumMark_atomic_kernelP15student_records --------------------------
	.section	.nv.info._Z25maximumMark_atomic_kernelP15student_records,"",@"SHT_CUDA_INFO"
	.sectionflags	@""
	.align	4


	//----- nvinfo : EIATTR_CUDA_API_VERSION
	.align		4
        /*0000*/ 	.byte	0x04, 0x37
        /*0002*/ 	.short	(.L_63 - .L_62)
.L_62:
        /*0004*/ 	.word	0x00000082


	//----- nvinfo : EIATTR_KPARAM_INFO
	.align		4
.L_63:
        /*0008*/ 	.byte	0x04, 0x17
        /*000a*/ 	.short	(.L_65 - .L_64)
.L_64:
        /*000c*/ 	.word	0x00000000
        /*0010*/ 	.short	0x0000
        /*0012*/ 	.short	0x0000
        /*0014*/ 	.byte	0x00, 0xf5, 0x21, 0x00


	//----- nvinfo : EIATTR_SPARSE_MMA_MASK
	.align		4
.L_65:
        /*0018*/ 	.byte	0x03, 0x50
        /*001a*/ 	.short	0x0000


	//----- nvinfo : EIATTR_MAXREG_COUNT
	.align		4
        /*001c*/ 	.byte	0x03, 0x1b
        /*001e*/ 	.short	0x00ff


	//----- nvinfo : EIATTR_MERCURY_ISA_VERSION
	.align		4
        /*0020*/ 	.byte	0x03, 0x5f
        /*0022*/ 	.short	0x0101


	//----- nvinfo : EIATTR_VRC_CTA_INIT_COUNT
	.align		4
        /*0024*/ 	.byte	0x02, 0x4a
	.zero		1
	.zero		1


	//----- nvinfo : EIATTR_EXIT_INSTR_OFFSETS
	.align		4
        /*0028*/ 	.byte	0x04, 0x1c
        /*002a*/ 	.short	(.L_67 - .L_66)


	//   ....[0]....
.L_66:
        /*002c*/ 	.word	0x00000010


	//----- nvinfo : EIATTR_CBANK_PARAM_SIZE
	.align		4
.L_67:
        /*0030*/ 	.byte	0x03, 0x19
        /*0032*/ 	.short	0x0008


	//----- nvinfo : EIATTR_PARAM_CBANK
	.align		4
        /*0034*/ 	.byte	0x04, 0x0a
        /*0036*/ 	.short	(.L_69 - .L_68)
	.align		4
.L_68:
        /*0038*/ 	.word	index@(.nv.constant0._Z25maximumMark_atomic_kernelP15student_records)
        /*003c*/ 	.short	0x0380
        /*003e*/ 	.short	0x0008


	//----- nvinfo : EIATTR_SW_WAR
	.align		4
.L_69:
        /*0040*/ 	.byte	0x04, 0x36
        /*0042*/ 	.short	(.L_71 - .L_70)
.L_70:
        /*0044*/ 	.word	0x00000008
.L_71:


//--------------------- .nv.callgraph             --------------------------
	.section	.nv.callgraph,"",@"SHT_CUDA_CALLGRAPH"
	.align	4
	.sectionentsize	8
	.align		4
        /*0000*/ 	.word	0x00000000
	.align		4
        /*0004*/ 	.word	0xffffffff
	.align		4
        /*0008*/ 	.word	0x00000000
	.align		4
        /*000c*/ 	.word	0xfffffffe
	.align		4
        /*0010*/ 	.word	0x00000000
	.align		4
        /*0014*/ 	.word	0xfffffffd
	.align		4
        /*0018*/ 	.word	0x00000000
	.align		4
        /*001c*/ 	.word	0xfffffffc


//--------------------- .nv.constant4             --------------------------
	.section	.nv.constant4,"a",@progbits
	.align	8
	.align		8
.nv.constant4:
        /*0000*/ 	.dword	d_max_mark
	.align		8
        /*0008*/ 	.dword	d_max_mark_student_id


//--------------------- .text._Z26maximumMark_shuffle_kernelP15student_recordsS0_ --------------------------
	.section	.text._Z26maximumMark_shuffle_kernelP15student_recordsS0_,"ax",@progbits
	.align	128
        .global         _Z26maximumMark_shuffle_kernelP15student_recordsS0_
        .type           _Z26maximumMark_shuffle_kernelP15student_recordsS0_,@function
        .size           _Z26maximumMark_shuffle_kernelP15student_recordsS0_,(.L_x_4 - _Z26maximumMark_shuffle_kernelP15student_recordsS0_)
        .other          _Z26maximumMark_shuffle_kernelP15student_recordsS0_,@"STO_CUDA_ENTRY STV_DEFAULT"
_Z26maximumMark_shuffle_kernelP15student_recordsS0_:
.text._Z26maximumMark_shuffle_kernelP15student_recordsS0_:
[----:B------:R-:W-:Y:S01]  /*0000*/  LDC R1, c[0x0][0x37c] ;  /* 0x0000df00ff017b82 */ /* 0x000fe20000000800 */
[----:B------:R-:W-:Y:S05]  /*0010*/  EXIT ;  /* 0x000000000000794d */ /* 0x000fea0003800000 */
.L_x_0:
[----:B------:R-:W-:-:S00]  /*0020*/  BRA `(.L_x_0) ;  /* 0xfffffffc00fc7947 */ /* 0x000fc0000383ffff */
[----:B------:R-:W-:-:S00]  /*0030*/  NOP ;  /* 0x0000000000007918 */ /* 0x000fc00000000000 */
        /* <DEDUP_REMOVED lines=12> */
.L_x_4:


//--------------------- .text._Z21maximumMark_SM_kernelP15student_recordsS0_ --------------------------
	.section	.text._Z21maximumMark_SM_kernelP15student_recordsS0_,"ax",@progbits
	.align	128
        .global         _Z21maximumMark_SM_kernelP15student_recordsS0_
        .type           _Z21maximumMark_SM_kernelP15student_recordsS0_,@function
        .size           _Z21maximumMark_SM_kernelP15student_recordsS0_,(.L_x_5 - _Z21maximumMark_SM_kernelP15student_recordsS0_)
        .other          _Z21maximumMark_SM_kernelP15student_recordsS0_,@"STO_CUDA_ENTRY STV_DEFAULT"
_Z21maximumMark_SM_kernelP15student_recordsS0_:
.text._Z21maximumMark_SM_kernelP15student_recordsS0_:
[----:B------:R-:W-:Y:S01]  /*0000*/  LDC R1, c[0x0][0x37c] ;  /* 0x0000df00ff017b82 */ /* 0x000fe20000000800 */
[----:B------:R-:W-:Y:S05]  /*0010*/  EXIT ;  /* 0x000000000000794d */ /* 0x000fea0003800000 */
.L_x_1:
        /* <DEDUP_REMOVED lines=14> */
.L_x_5:


//--------------------- .text._Z28maximumMark_recursive_kernelP15student_recordsS0_ --------------------------
	.section	.text._Z28maximumMark_recursive_kernelP15student_recordsS0_,"ax",@progbits
	.align	128
        .global         _Z28maximumMark_recursive_kernelP15student_recordsS0_
        .type           _Z28maximumMark_recursive_kernelP15student_recordsS0_,@function
        .size           _Z28maximumMark_recursive_kernelP15student_recordsS0_,(.L_x_6 - _Z28maximumMark_recursive_kernelP15student_recordsS0_)
        .other          _Z28maximumMark_recursive_kernelP15student_recordsS0_,@"STO_CUDA_ENTRY STV_DEFAULT"
_Z28maximumMark_recursive_kernelP15student_recordsS0_:
.text._Z28maximumMark_recursive_kernelP15student_recordsS0_:
[----:B------:R-:W-:Y:S01]  /*0000*/  LDC R1, c[0x0][0x37c] ;  /* 0x0000df00ff017b82 */ /* 0x000fe20000000800 */
[----:B------:R-:W-:Y:S05]  /*0010*/  EXIT ;  /* 0x000000000000794d */ /* 0x000fea0003800000 */
.L_x_2:
        /* <DEDUP_REMOVED lines=14> */
.L_x_6:


//--------------------- .text._Z25maximumMark_atomic_kernelP15student_records --------------------------
	.section	.text._Z25maximumMark_atomic_kernelP15student_records,"ax",@progbits
	.align	128
        .global         _Z25maximumMark_atomic_kernelP15student_records
        .type           _Z25maximumMark_atomic_kernelP15student_records,@function
        .size           _Z25maximumMark_atomic_kernelP15student_records,(.L_x_7 - _Z25maximumMark_atomic_kernelP15student_records)
        .other          _Z25maximumMark_atomic_kernelP15student_records,@"STO_CUDA_ENTRY STV_DEFAULT"
_Z25maximumMark_atomic_kernelP15student_records:
.text._Z25maximumMark_atomic_kernelP15student_records:
[----:B------:R-:W-:Y:S01]  /*0000*/  LDC R1, c[0x0][0x37c] ;  /* 0x0000df00ff017b82 */ /* 0x000fe20000000800 */
[----:B------:R-:W-:Y:S05]  /*0010*/  EXIT ;  /* 0x000000000000794d */ /* 0x000fea0003800000 */
.L_x_3:
        /* <DEDUP_REMOVED lines=14> */
.L_x_7:


//--------------------- .nv.shared.reserved.0     --------------------------
	.section	.nv.shared.reserved.0,"aw",@nobits
	.weak		__nv_reservedSMEM_offset_0_alias
	.size		__nv_reservedSMEM_offset_0_alias, 0, 64
	.other		__nv_reservedSMEM_offset_0_alias,@"STO_CUDA_RESERVED_SHARED STV_DEFAULT"
__nv_reservedSMEM_offset_0_alias:
	.zero		0
	.zero		64


//--------------------- .nv.global                --------------------------
	.section	.nv.global,"aw",@nobits
	.align	4
.nv.global:
	.type		d_max_mark,@object
	.size		d_max_mark,(d_max_mark_student_id - d_max_mark)
d_max_mark:
	.zero		4
	.type		d_max_mark_student_id,@object
	.size		d_max_mark_student_id,(.L_1 - d_max_mark_student_id)
d_max_mark_student_id:
	.zero		4
.L_1:


//--------------------- .nv.constant0._Z26maximumMark_shuffle_kernelP15student_recordsS0_ --------------------------
	.section	.nv.constant0._Z26maximumMark_shuffle_kernelP15student_recordsS0_,"a",@progbits
	.sectionflags	@""
	.align	4
.nv.constant0._Z26maximumMark_shuffle_kernelP15student_recordsS0_:
	.zero		912


//--------------------- .nv.constant0._Z21maximumMark_SM_kernelP15student_recordsS0_ --------------------------
	.section	.nv.constant0._Z21maximumMark_SM_kernelP15student_recordsS0_,"a",@progbits
	.sectionflags	@""
	.align	4
.nv.constant0._Z21maximumMark_SM_kernelP15student_recordsS0_:
	.zero		912


//--------------------- .nv.constant0._Z28maximumMark_recursive_kernelP15student_recordsS0_ --------------------------
	.section	.nv.constant0._Z28maximumMark_recursive_kernelP15student_recordsS0_,"a",@progbits
	.sectionflags	@""
	.align	4
.nv.constant0._Z28maximumMark_recursive_kernelP15student_recordsS0_:
	.zero		912


//--------------------- .nv.constant0._Z25maximumMark_atomic_kernelP15student_records --------------------------
	.section	.nv.constant0._Z25maximumMark_atomic_kernelP15student_records,"a",@progbits
	.sectionflags	@""
	.align	4
.nv.constant0._Z25maximumMark_atomic_kernelP15student_records:
	.zero		904


//--------------------- SYMBOLS --------------------------

	.type		.nv.reservedSmem.offset0,@object
	.size		.nv.reservedSmem.offset0,0x4
